//
// Generated by NVIDIA NVVM Compiler
//
// Compiler Build ID: CL-36424714
// Cuda compilation tools, release 13.0, V13.0.88
// Based on NVVM 20.0.0
//

.version 9.0
.target sm_100
.address_size 64

	// .globl	_Z19validate_multiplierPy

.visible .entry _Z19validate_multiplierPy(
	.param .u64 .ptr .align 1 _Z19validate_multiplierPy_param_0
)
{
	.reg .pred 	%p<2>;
	.reg .b16 	%rs<257>;
	.reg .b32 	%r<52>;
	.reg .b64 	%rd<4>;

	ld.param.u64 	%rd1, [_Z19validate_multiplierPy_param_0];
	mov.u32 	%r1, %ntid.x;
	mov.u32 	%r2, %ctaid.x;
	mov.u32 	%r3, %tid.x;
	mad.lo.s32 	%r4, %r1, %r2, %r3;
	shr.u32 	%r5, %r4, 16;
	and.b32  	%r6, %r4, 65535;
	mul.lo.s32 	%r7, %r5, %r6;
	{ .reg .b16 tmp; mov.b32 {tmp, %rs1}, %r4; }
	and.b16  	%rs2, %rs1, 240;
	shr.u32 	%r8, %r4, 24;
	cvt.u16.u32 	%rs3, %r8;
	cvt.u16.u32 	%rs4, %r4;
	and.b16  	%rs5, %rs4, 240;
	shr.u32 	%r9, %r4, 8;
	cvt.u16.u32 	%rs6, %r9;
	and.b16  	%rs7, %rs6, 240;
	and.b16  	%rs8, %rs1, 15;
	shr.u16 	%rs9, %rs2, 4;
	and.b16  	%rs10, %rs4, 8;
	and.b16  	%rs11, %rs4, 15;
	shr.u16 	%rs12, %rs5, 4;
	and.b16  	%rs13, %rs4, 1;
	and.b16  	%rs14, %rs13, %rs1;
	shr.u16 	%rs15, %rs8, 1;
	and.b16  	%rs16, %rs15, %rs13;
	shr.u16 	%rs17, %rs4, 1;
	and.b16  	%rs18, %rs17, 1;
	and.b16  	%rs19, %rs18, %rs1;
	or.b16  	%rs20, %rs16, %rs19;
	shl.b16 	%rs21, %rs20, 1;
	or.b16  	%rs22, %rs21, %rs14;
	shr.u16 	%rs23, %rs8, 2;
	and.b16  	%rs24, %rs23, %rs13;
	and.b16  	%rs25, %rs11, %rs8;
	shr.u16 	%rs26, %rs25, 1;
	and.b16  	%rs27, %rs26, 1;
	shr.u16 	%rs28, %rs4, 2;
	and.b16  	%rs29, %rs28, 1;
	and.b16  	%rs30, %rs29, %rs1;
	or.b16  	%rs31, %rs24, %rs30;
	or.b16  	%rs32, %rs31, %rs27;
	shl.b16 	%rs33, %rs32, 2;
	or.b16  	%rs34, %rs33, %rs22;
	shr.u16 	%rs35, %rs8, 3;
	and.b16  	%rs36, %rs35, %rs13;
	and.b16  	%rs37, %rs23, %rs18;
	and.b16  	%rs38, %rs15, %rs29;
	shr.u16 	%rs39, %rs10, 3;
	and.b16  	%rs40, %rs39, %rs1;
	or.b16  	%rs41, %rs37, %rs40;
	or.b16  	%rs42, %rs41, %rs36;
	or.b16  	%rs43, %rs42, %rs38;
	shl.b16 	%rs44, %rs43, 3;
	or.b16  	%rs45, %rs34, %rs44;
	and.b16  	%rs46, %rs35, %rs18;
	shr.u16 	%rs47, %rs25, 2;
	and.b16  	%rs48, %rs47, 1;
	and.b16  	%rs49, %rs15, %rs39;
	and.b16  	%rs50, %rs35, %rs29;
	and.b16  	%rs51, %rs23, %rs39;
	shr.u16 	%rs52, %rs25, 3;
	or.b16  	%rs53, %rs49, %rs46;
	and.b16  	%rs54, %rs53, %rs47;
	or.b16  	%rs55, %rs46, %rs48;
	or.b16  	%rs56, %rs55, %rs49;
	shl.b16 	%rs57, %rs56, 4;
	xor.b16  	%rs58, %rs50, %rs51;
	xor.b16  	%rs59, %rs58, %rs54;
	shl.b16 	%rs60, %rs59, 5;
	not.b16 	%rs61, %rs47;
	and.b16  	%rs62, %rs52, %rs61;
	not.b16 	%rs63, %rs52;
	and.b16  	%rs64, %rs47, %rs63;
	and.b16  	%rs65, %rs64, %rs53;
	or.b16  	%rs66, %rs62, %rs65;
	shl.b16 	%rs67, %rs66, 6;
	and.b16  	%rs68, %rs47, %rs52;
	shl.b16 	%rs69, %rs68, 7;
	or.b16  	%rs70, %rs57, %rs69;
	or.b16  	%rs71, %rs70, %rs60;
	or.b16  	%rs72, %rs71, %rs67;
	or.b16  	%rs73, %rs72, %rs45;
	mul.lo.s16 	%rs74, %rs9, %rs11;
	cvt.u32.u16 	%r10, %rs74;
	mul.lo.s16 	%rs75, %rs8, %rs12;
	cvt.u32.u16 	%r11, %rs75;
	mul.lo.s16 	%rs76, %rs9, %rs12;
	add.s32 	%r12, %r10, %r11;
	shl.b32 	%r13, %r12, 4;
	mul.wide.u16 	%r14, %rs76, 256;
	cvt.u32.u16 	%r15, %rs73;
	and.b32  	%r16, %r15, 255;
	add.s32 	%r17, %r13, %r14;
	add.s32 	%r18, %r17, %r16;
	and.b16  	%rs77, %rs3, 15;
	shr.u32 	%r19, %r4, 28;
	cvt.u16.u32 	%rs78, %r19;
	and.b16  	%rs79, %rs13, %rs3;
	shr.u16 	%rs80, %rs77, 1;
	and.b16  	%rs81, %rs80, %rs13;
	and.b16  	%rs82, %rs18, %rs3;
	or.b16  	%rs83, %rs81, %rs82;
	shl.b16 	%rs84, %rs83, 1;
	or.b16  	%rs85, %rs84, %rs79;
	shr.u16 	%rs86, %rs77, 2;
	and.b16  	%rs87, %rs86, %rs13;
	and.b16  	%rs88, %rs11, %rs77;
	shr.u16 	%rs89, %rs88, 1;
	and.b16  	%rs90, %rs89, 1;
	and.b16  	%rs91, %rs29, %rs3;
	or.b16  	%rs92, %rs87, %rs91;
	or.b16  	%rs93, %rs92, %rs90;
	shl.b16 	%rs94, %rs93, 2;
	or.b16  	%rs95, %rs94, %rs85;
	shr.u16 	%rs96, %rs77, 3;
	and.b16  	%rs97, %rs96, %rs13;
	and.b16  	%rs98, %rs86, %rs18;
	and.b16  	%rs99, %rs80, %rs29;
	and.b16  	%rs100, %rs39, %rs3;
	or.b16  	%rs101, %rs98, %rs100;
	or.b16  	%rs102, %rs101, %rs97;
	or.b16  	%rs103, %rs102, %rs99;
	shl.b16 	%rs104, %rs103, 3;
	or.b16  	%rs105, %rs95, %rs104;
	and.b16  	%rs106, %rs96, %rs18;
	shr.u16 	%rs107, %rs88, 2;
	and.b16  	%rs108, %rs107, 1;
	and.b16  	%rs109, %rs80, %rs39;
	and.b16  	%rs110, %rs96, %rs29;
	and.b16  	%rs111, %rs86, %rs39;
	shr.u16 	%rs112, %rs88, 3;
	or.b16  	%rs113, %rs109, %rs106;
	and.b16  	%rs114, %rs113, %rs107;
	or.b16  	%rs115, %rs106, %rs108;
	or.b16  	%rs116, %rs115, %rs109;
	shl.b16 	%rs117, %rs116, 4;
	xor.b16  	%rs118, %rs110, %rs111;
	xor.b16  	%rs119, %rs118, %rs114;
	shl.b16 	%rs120, %rs119, 5;
	not.b16 	%rs121, %rs107;
	and.b16  	%rs122, %rs112, %rs121;
	not.b16 	%rs123, %rs112;
	and.b16  	%rs124, %rs107, %rs123;
	and.b16  	%rs125, %rs124, %rs113;
	or.b16  	%rs126, %rs122, %rs125;
	shl.b16 	%rs127, %rs126, 6;
	and.b16  	%rs128, %rs107, %rs112;
	shl.b16 	%rs129, %rs128, 7;
	or.b16  	%rs130, %rs117, %rs129;
	or.b16  	%rs131, %rs130, %rs120;
	or.b16  	%rs132, %rs131, %rs127;
	or.b16  	%rs133, %rs132, %rs105;
	mul.lo.s16 	%rs134, %rs78, %rs11;
	cvt.u32.u16 	%r20, %rs134;
	mul.lo.s16 	%rs135, %rs77, %rs12;
	cvt.u32.u16 	%r21, %rs135;
	mul.lo.s16 	%rs136, %rs78, %rs12;
	add.s32 	%r22, %r20, %r21;
	shl.b32 	%r23, %r22, 4;
	mul.wide.u16 	%r24, %rs136, 256;
	cvt.u32.u16 	%r25, %rs133;
	and.b32  	%r26, %r25, 255;
	add.s32 	%r27, %r23, %r24;
	add.s32 	%r28, %r27, %r26;
	and.b16  	%rs137, %rs6, 8;
	and.b16  	%rs138, %rs6, 15;
	shr.u16 	%rs139, %rs7, 4;
	and.b16  	%rs140, %rs6, 1;
	and.b16  	%rs141, %rs140, %rs1;
	and.b16  	%rs142, %rs15, %rs140;
	shr.u16 	%rs143, %rs6, 1;
	and.b16  	%rs144, %rs143, 1;
	and.b16  	%rs145, %rs144, %rs1;
	or.b16  	%rs146, %rs142, %rs145;
	shl.b16 	%rs147, %rs146, 1;
	or.b16  	%rs148, %rs147, %rs141;
	and.b16  	%rs149, %rs23, %rs140;
	and.b16  	%rs150, %rs138, %rs8;
	shr.u16 	%rs151, %rs150, 1;
	and.b16  	%rs152, %rs151, 1;
	shr.u16 	%rs153, %rs6, 2;
	and.b16  	%rs154, %rs153, 1;
	and.b16  	%rs155, %rs154, %rs1;
	or.b16  	%rs156, %rs155, %rs149;
	or.b16  	%rs157, %rs156, %rs152;
	shl.b16 	%rs158, %rs157, 2;
	or.b16  	%rs159, %rs158, %rs148;
	and.b16  	%rs160, %rs35, %rs140;
	and.b16  	%rs161, %rs23, %rs144;
	or.b16  	%rs162, %rs160, %rs161;
	and.b16  	%rs163, %rs15, %rs154;
	or.b16  	%rs164, %rs162, %rs163;
	shr.u16 	%rs165, %rs137, 3;
	and.b16  	%rs166, %rs165, %rs1;
	or.b16  	%rs167, %rs164, %rs166;
	shl.b16 	%rs168, %rs167, 3;
	or.b16  	%rs169, %rs159, %rs168;
	and.b16  	%rs170, %rs35, %rs144;
	shr.u16 	%rs171, %rs150, 2;
	and.b16  	%rs172, %rs171, 1;
	and.b16  	%rs173, %rs15, %rs165;
	and.b16  	%rs174, %rs35, %rs154;
	and.b16  	%rs175, %rs23, %rs165;
	shr.u16 	%rs176, %rs150, 3;
	or.b16  	%rs177, %rs173, %rs170;
	and.b16  	%rs178, %rs177, %rs171;
	or.b16  	%rs179, %rs170, %rs172;
	or.b16  	%rs180, %rs179, %rs173;
	shl.b16 	%rs181, %rs180, 4;
	xor.b16  	%rs182, %rs174, %rs175;
	xor.b16  	%rs183, %rs182, %rs178;
	shl.b16 	%rs184, %rs183, 5;
	not.b16 	%rs185, %rs171;
	and.b16  	%rs186, %rs176, %rs185;
	not.b16 	%rs187, %rs176;
	and.b16  	%rs188, %rs171, %rs187;
	and.b16  	%rs189, %rs188, %rs177;
	or.b16  	%rs190, %rs186, %rs189;
	shl.b16 	%rs191, %rs190, 6;
	and.b16  	%rs192, %rs171, %rs176;
	shl.b16 	%rs193, %rs192, 7;
	or.b16  	%rs194, %rs181, %rs193;
	or.b16  	%rs195, %rs194, %rs184;
	or.b16  	%rs196, %rs195, %rs191;
	or.b16  	%rs197, %rs196, %rs169;
	mul.lo.s16 	%rs198, %rs9, %rs138;
	cvt.u32.u16 	%r29, %rs198;
	mul.lo.s16 	%rs199, %rs8, %rs139;
	cvt.u32.u16 	%r30, %rs199;
	mul.lo.s16 	%rs200, %rs9, %rs139;
	add.s32 	%r31, %r29, %r30;
	shl.b32 	%r32, %r31, 4;
	mul.wide.u16 	%r33, %rs200, 256;
	cvt.u32.u16 	%r34, %rs197;
	and.b32  	%r35, %r34, 255;
	add.s32 	%r36, %r32, %r33;
	add.s32 	%r37, %r36, %r35;
	and.b16  	%rs201, %rs140, %rs3;
	and.b16  	%rs202, %rs80, %rs140;
	and.b16  	%rs203, %rs144, %rs3;
	or.b16  	%rs204, %rs202, %rs203;
	shl.b16 	%rs205, %rs204, 1;
	or.b16  	%rs206, %rs205, %rs201;
	and.b16  	%rs207, %rs86, %rs140;
	and.b16  	%rs208, %rs138, %rs77;
	shr.u16 	%rs209, %rs208, 1;
	and.b16  	%rs210, %rs209, 1;
	and.b16  	%rs211, %rs154, %rs3;
	or.b16  	%rs212, %rs211, %rs207;
	or.b16  	%rs213, %rs212, %rs210;
	shl.b16 	%rs214, %rs213, 2;
	or.b16  	%rs215, %rs214, %rs206;
	and.b16  	%rs216, %rs96, %rs140;
	and.b16  	%rs217, %rs86, %rs144;
	or.b16  	%rs218, %rs216, %rs217;
	and.b16  	%rs219, %rs80, %rs154;
	or.b16  	%rs220, %rs218, %rs219;
	and.b16  	%rs221, %rs165, %rs3;
	or.b16  	%rs222, %rs220, %rs221;
	shl.b16 	%rs223, %rs222, 3;
	or.b16  	%rs224, %rs215, %rs223;
	and.b16  	%rs225, %rs96, %rs144;
	shr.u16 	%rs226, %rs208, 2;
	and.b16  	%rs227, %rs226, 1;
	and.b16  	%rs228, %rs80, %rs165;
	and.b16  	%rs229, %rs96, %rs154;
	and.b16  	%rs230, %rs86, %rs165;
	shr.u16 	%rs231, %rs208, 3;
	or.b16  	%rs232, %rs228, %rs225;
	and.b16  	%rs233, %rs232, %rs226;
	or.b16  	%rs234, %rs225, %rs227;
	or.b16  	%rs235, %rs234, %rs228;
	shl.b16 	%rs236, %rs235, 4;
	xor.b16  	%rs237, %rs229, %rs230;
	xor.b16  	%rs238, %rs237, %rs233;
	shl.b16 	%rs239, %rs238, 5;
	not.b16 	%rs240, %rs226;
	and.b16  	%rs241, %rs231, %rs240;
	not.b16 	%rs242, %rs231;
	and.b16  	%rs243, %rs226, %rs242;
	and.b16  	%rs244, %rs243, %rs232;
	or.b16  	%rs245, %rs241, %rs244;
	shl.b16 	%rs246, %rs245, 6;
	and.b16  	%rs247, %rs226, %rs231;
	shl.b16 	%rs248, %rs247, 7;
	or.b16  	%rs249, %rs236, %rs248;
	or.b16  	%rs250, %rs249, %rs239;
	or.b16  	%rs251, %rs250, %rs246;
	or.b16  	%rs252, %rs251, %rs224;
	mul.lo.s16 	%rs253, %rs78, %rs138;
	cvt.u32.u16 	%r38, %rs253;
	mul.lo.s16 	%rs254, %rs77, %rs139;
	cvt.u32.u16 	%r39, %rs254;
	mul.lo.s16 	%rs255, %rs78, %rs139;
	add.s32 	%r40, %r38, %r39;
	shl.b32 	%r41, %r40, 4;
	shl.b16 	%rs256, %rs255, 8;
	cvt.u32.u16 	%r42, %rs256;
	cvt.u32.u16 	%r43, %rs252;
	and.b32  	%r44, %r43, 255;
	add.s32 	%r45, %r41, %r42;
	add.s32 	%r46, %r45, %r44;
	shl.b32 	%r47, %r46, 16;
	add.s32 	%r48, %r28, %r37;
	shl.b32 	%r49, %r48, 8;
	add.s32 	%r50, %r47, %r18;
	add.s32 	%r51, %r50, %r49;
	setp.ne.s32 	%p1, %r51, %r7;
	@%p1 bra 	$L__BB0_2;
	cvta.to.global.u64 	%rd2, %rd1;
	atom.global.add.u64 	%rd3, [%rd2], 1;
$L__BB0_2:
	ret;

}


// ===== COMPILED SASS (sm_100) =====

	.target	sm_100

	.elftype	@"ET_EXEC"


//--------------------- .note.nv.tkinfo           --------------------------
	.section	.note.nv.tkinfo,"",@"SHT_NOTE"
	.sectionflags	@"SHF_NOTE_NV_TKINFO"
	.tkinfo
        /*0018*/ 	.word	0x00000002
        /*0030*/ 	.string	""
        /*0030*/ 	.string	"ptxas"
        /*0030*/ 	.string	"Cuda compilation tools, release 13.0, V13.0.88"
        /*0030*/ 	.string	"Build cuda_13.0.r13.0/compiler.36424714_0"
        /*0030*/ 	.string	"-arch sm_100 -m 64 "



//--------------------- .note.nv.cuinfo           --------------------------
	.section	.note.nv.cuinfo,"",@"SHT_NOTE"
	.sectionflags	@"SHF_NOTE_NV_CUINFO"
        /*0018*/ 	.short	0x0002
        /*001a*/ 	.short	0x0064
        /*001c*/ 	.short	0x0082
	.zero		2


//--------------------- .nv.info                  --------------------------
	.section	.nv.info,"",@"SHT_CUDA_INFO"
	.align	4


	//----- nvinfo : EIATTR_REGCOUNT
	.align		4
        /*0000*/ 	.byte	0x04, 0x2f
        /*0002*/ 	.short	(.L_1 - .L_0)
	.align		4
.L_0:
        /*0004*/ 	.word	index@(_Z19validate_multiplierPy)
        /*0008*/ 	.word	0x0000001f


	//----- nvinfo : EIATTR_FRAME_SIZE
	.align		4
.L_1:
        /*000c*/ 	.byte	0x04, 0x11
        /*000e*/ 	.short	(.L_3 - .L_2)
	.align		4
.L_2:
        /*0010*/ 	.word	index@(_Z19validate_multiplierPy)
        /*0014*/ 	.word	0x00000000


	//----- nvinfo : EIATTR_MIN_STACK_SIZE
	.align		4
.L_3:
        /*0018*/ 	.byte	0x04, 0x12
        /*001a*/ 	.short	(.L_5 - .L_4)
	.align		4
.L_4:
        /*001c*/ 	.word	index@(_Z19validate_multiplierPy)
        /*0020*/ 	.word	0x00000000
.L_5:


//--------------------- .nv.compat                --------------------------
	.section	.nv.compat,"",@"SHT_CUDA_COMPAT_INFO"
	.align	4
        /*0000*/ 	.byte	0x02, 0x09, 0x00, 0x00, 0x02, 0x02, 0x01, 0x00, 0x02, 0x05, 0x05, 0x00, 0x03, 0x07, 0x01, 0x01
        /*0010*/ 	.byte	0x02, 0x03, 0x00, 0x00, 0x02, 0x06, 0x01, 0x00, 0x04, 0x0b, 0x08, 0x00, 0x09, 0x00, 0x00, 0x00
        /*0020*/ 	.byte	0x00, 0x00, 0x00, 0x00


//--------------------- .nv.info._Z19validate_multiplierPy --------------------------
	.section	.nv.info._Z19validate_multiplierPy,"",@"SHT_CUDA_INFO"
	.sectionflags	@""
	.align	4


	//----- nvinfo : EIATTR_CUDA_API_VERSION
	.align		4
        /*0000*/ 	.byte	0x04, 0x37
        /*0002*/ 	.short	(.L_7 - .L_6)
.L_6:
        /*0004*/ 	.word	0x00000082


	//----- nvinfo : EIATTR_KPARAM_INFO
	.align		4
.L_7:
        /*0008*/ 	.byte	0x04, 0x17
        /*000a*/ 	.short	(.L_9 - .L_8)
.L_8:
        /*000c*/ 	.word	0x00000000
        /*0010*/ 	.short	0x0000
        /*0012*/ 	.short	0x0000
        /*0014*/ 	.byte	0x00, 0xf5, 0x21, 0x00


	//----- nvinfo : EIATTR_SPARSE_MMA_MASK
	.align		4
.L_9:
        /*0018*/ 	.byte	0x03, 0x50
        /*001a*/ 	.short	0x0000


	//----- nvinfo : EIATTR_MAXREG_COUNT
	.align		4
        /*001c*/ 	.byte	0x03, 0x1b
        /*001e*/ 	.short	0x00ff


	//----- nvinfo : EIATTR_MERCURY_ISA_VERSION
	.align		4
        /*0020*/ 	.byte	0x03, 0x5f
        /*0022*/ 	.short	0x0101


	//----- nvinfo : EIATTR_INT_WARP_WIDE_INSTR_OFFSETS
	.align		4
        /*0024*/ 	.byte	0x04, 0x31
        /*0026*/ 	.short	(.L_11 - .L_10)


	//   ....[0]....
.L_10:
        /*0028*/ 	.word	0x00000e10


	//----- nvinfo : EIATTR_VRC_CTA_INIT_COUNT
	.align		4
.L_11:
        /*002c*/ 	.byte	0x02, 0x4a
	.zero		1
	.zero		1


	//----- nvinfo : EIATTR_EXIT_INSTR_OFFSETS
	.align		4
        /*0030*/ 	.byte	0x04, 0x1c
        /*0032*/ 	.short	(.L_13 - .L_12)


	//   ....[0]....
.L_12:
        /*0034*/ 	.word	0x00000de0


	//   ....[1]....
        /*0038*/ 	.word	0x00000ed0


	//----- nvinfo : EIATTR_CBANK_PARAM_SIZE
	.align		4
.L_13:
        /*003c*/ 	.byte	0x03, 0x19
        /*003e*/ 	.short	0x0008


	//----- nvinfo : EIATTR_PARAM_CBANK
	.align		4
        /*0040*/ 	.byte	0x04, 0x0a
        /*0042*/ 	.short	(.L_15 - .L_14)
	.align		4
.L_14:
        /*0044*/ 	.word	index@(.nv.constant0._Z19validate_multiplierPy)
        /*0048*/ 	.short	0x0380
        /*004a*/ 	.short	0x0008


	//----- nvinfo : EIATTR_SW_WAR
	.align		4
.L_15:
        /*004c*/ 	.byte	0x04, 0x36
        /*004e*/ 	.short	(.L_17 - .L_16)
.L_16:
        /*0050*/ 	.word	0x00000008
.L_17:


//--------------------- .nv.callgraph             --------------------------
	.section	.nv.callgraph,"",@"SHT_CUDA_CALLGRAPH"
	.align	4
	.sectionentsize	8
	.align		4
        /*0000*/ 	.word	0x00000000
	.align		4
        /*0004*/ 	.word	0xffffffff
	.align		4
        /*0008*/ 	.word	0x00000000
	.align		4
        /*000c*/ 	.word	0xfffffffe
	.align		4
        /*0010*/ 	.word	0x00000000
	.align		4
        /*0014*/ 	.word	0xfffffffd
	.align		4
        /*0018*/ 	.word	0x00000000
	.align		4
        /*001c*/ 	.word	0xfffffffc


//--------------------- .text._Z19validate_multiplierPy --------------------------
	.section	.text._Z19validate_multiplierPy,"ax",@progbits
	.align	128
        .global         _Z19validate_multiplierPy
        .type           _Z19validate_multiplierPy,@function
        .size           _Z19validate_multiplierPy,(.L_x_1 - _Z19validate_multiplierPy)
        .other          _Z19validate_multiplierPy,@"STO_CUDA_ENTRY STV_DEFAULT"
_Z19validate_multiplierPy:
.text._Z19validate_multiplierPy:
[----:B------:R-:W-:Y:S01]  /*0000*/  LDC R1, c[0x0][0x37c] ;  /* 0x0000df00ff017b82 */ /* 0x000fe20000000800 */
[----:B------:R-:W0:Y:S01]  /*0010*/  S2R R2, SR_CTAID.X ;  /* 0x0000000000027919 */ /* 0x000e220000002500 */
[----:B------:R-:W0:Y:S01]  /*0020*/  LDCU UR4, c[0x0][0x360] ;  /* 0x00006c00ff0477ac */ /* 0x000e220008000800 */
[----:B------:R-:W0:Y:S02]  /*0030*/  S2R R3, SR_TID.X ;  /* 0x0000000000037919 */ /* 0x000e240000002100 */
[----:B0-----:R-:W-:-:S05]  /*0040*/  IMAD R2, R2, UR4, R3 ;  /* 0x0000000402027c24 */ /* 0x001fca000f8e0203 */
[C---:B------:R-:W-:Y:S02]  /*0050*/  PRMT R9, R2.reuse, 0x7632, R9 ;  /* 0x0000763202097816 */ /* 0x040fe40000000009 */
[----:B------:R-:W-:Y:S02]  /*0060*/  SHF.R.U32.HI R0, RZ, 0x8, R2 ;  /* 0x00000008ff007819 */ /* 0x000fe40000011602 */
[----:B------:R-:W-:Y:S02]  /*0070*/  LOP3.LUT R24, R2, 0xffff, RZ, 0xc0, !PT ;  /* 0x0000ffff02187812 */ /* 0x000fe400078ec0ff */
[----:B------:R-:W-:Y:S02]  /*0080*/  LOP3.LUT R8, R9, 0xf, RZ, 0xc0, !PT ;  /* 0x0000000f09087812 */ /* 0x000fe400078ec0ff */
[----:B------:R-:W-:Y:S02]  /*0090*/  LOP3.LUT R6, R0, 0xffff, RZ, 0xc0, !PT ;  /* 0x0000ffff00067812 */ /* 0x000fe400078ec0ff */
[----:B------:R-:W-:-:S02]  /*00a0*/  SHF.R.U32.HI R4, RZ, 0x2, R24 ;  /* 0x00000002ff047819 */ /* 0x000fc40000011618 */
[----:B------:R-:W-:Y:S02]  /*00b0*/  SHF.R.U32.HI R13, RZ, 0x2, R8 ;  /* 0x00000002ff0d7819 */ /* 0x000fe40000011608 */
[----:B------:R-:W-:Y:S02]  /*00c0*/  SHF.R.U32.HI R12, RZ, 0x2, R6 ;  /* 0x00000002ff0c7819 */ /* 0x000fe40000011606 */
[C---:B------:R-:W-:Y:S02]  /*00d0*/  LOP3.LUT R15, R9.reuse, 0xf, R2, 0x80, !PT ;  /* 0x0000000f090f7812 */ /* 0x040fe400078e8002 */
[----:B------:R-:W-:Y:S02]  /*00e0*/  LOP3.LUT R7, R9, 0xf, R0, 0x80, !PT ;  /* 0x0000000f09077812 */ /* 0x000fe400078e8000 */
[----:B------:R-:W-:Y:S02]  /*00f0*/  LOP3.LUT R4, R4, 0x1, RZ, 0xc0, !PT ;  /* 0x0000000104047812 */ /* 0x000fe400078ec0ff */
[----:B------:R-:W-:-:S02]  /*0100*/  LOP3.LUT R3, R13, 0x1, R2, 0x80, !PT ;  /* 0x000000010d037812 */ /* 0x000fc400078e8002 */
[----:B------:R-:W-:Y:S02]  /*0110*/  LOP3.LUT R12, R12, 0x1, RZ, 0xc0, !PT ;  /* 0x000000010c0c7812 */ /* 0x000fe400078ec0ff */
[----:B------:R-:W-:Y:S02]  /*0120*/  LOP3.LUT R11, R13, 0x1, R0, 0x80, !PT ;  /* 0x000000010d0b7812 */ /* 0x000fe400078e8000 */
[----:B------:R-:W-:Y:S02]  /*0130*/  LOP3.LUT R14, R2, 0x8, RZ, 0xc0, !PT ;  /* 0x00000008020e7812 */ /* 0x000fe400078ec0ff */
[----:B------:R-:W-:Y:S02]  /*0140*/  SHF.R.U32.HI R5, RZ, 0x1, R15 ;  /* 0x00000001ff057819 */ /* 0x000fe4000001160f */
[----:B------:R-:W-:Y:S02]  /*0150*/  LOP3.LUT R10, R3, R4, R9, 0xf8, !PT ;  /* 0x00000004030a7212 */ /* 0x000fe400078ef809 */
[----:B------:R-:W-:-:S02]  /*0160*/  SHF.R.U32.HI R18, RZ, 0x1, R7 ;  /* 0x00000001ff127819 */ /* 0x000fc40000011607 */
[----:B------:R-:W-:Y:S02]  /*0170*/  LOP3.LUT R11, R11, R12, R9, 0xf8, !PT ;  /* 0x0000000c0b0b7212 */ /* 0x000fe400078ef809 */
[----:B------:R-:W-:Y:S02]  /*0180*/  SHF.R.U32.HI R24, RZ, 0x1, R24 ;  /* 0x00000001ff187819 */ /* 0x000fe40000011618 */
[----:B------:R-:W-:Y:S02]  /*0190*/  SHF.R.U32.HI R14, RZ, 0x3, R14 ;  /* 0x00000003ff0e7819 */ /* 0x000fe4000001160e */
[--C-:B------:R-:W-:Y:S02]  /*01a0*/  SHF.R.U32.HI R3, RZ, 0x1, R8.reuse ;  /* 0x00000001ff037819 */ /* 0x100fe40000011608 */
[----:B------:R-:W-:Y:S02]  /*01b0*/  SHF.R.U32.HI R21, RZ, 0x3, R8 ;  /* 0x00000003ff157819 */ /* 0x000fe40000011608 */
[----:B------:R-:W-:-:S02]  /*01c0*/  LOP3.LUT R5, R10, 0x1, R5, 0xf8, !PT ;  /* 0x000000010a057812 */ /* 0x000fc400078ef805 */
[----:B------:R-:W-:Y:S02]  /*01d0*/  LOP3.LUT R18, R11, 0x1, R18, 0xf8, !PT ;  /* 0x000000010b127812 */ /* 0x000fe400078ef812 */
[----:B------:R-:W-:Y:S02]  /*01e0*/  LOP3.LUT R24, R24, 0x1, RZ, 0xc0, !PT ;  /* 0x0000000118187812 */ /* 0x000fe400078ec0ff */
[----:B------:R-:W-:Y:S02]  /*01f0*/  LOP3.LUT R10, R3, R14, RZ, 0xc0, !PT ;  /* 0x0000000e030a7212 */ /* 0x000fe400078ec0ff */
[----:B------:R-:W-:Y:S02]  /*0200*/  LOP3.LUT R11, R21, R4, RZ, 0xc0, !PT ;  /* 0x00000004150b7212 */ /* 0x000fe400078ec0ff */
[----:B------:R-:W-:Y:S02]  /*0210*/  LOP3.LUT R20, R0, 0x8, RZ, 0xc0, !PT ;  /* 0x0000000800147812 */ /* 0x000fe400078ec0ff */
[----:B------:R-:W-:-:S02]  /*0220*/  SHF.R.U32.HI R16, RZ, 0x2, R15 ;  /* 0x00000002ff107819 */ /* 0x000fc4000001160f */
[----:B------:R-:W-:Y:S02]  /*0230*/  SHF.R.U32.HI R22, RZ, 0x1, R6 ;  /* 0x00000001ff167819 */ /* 0x000fe40000011606 */
[----:B------:R-:W-:Y:S02]  /*0240*/  LOP3.LUT R23, R10, R21, R24, 0xf8, !PT ;  /* 0x000000150a177212 */ /* 0x000fe400078ef818 */
[----:B------:R-:W-:Y:S02]  /*0250*/  LOP3.LUT R17, R11, R13, R14, 0x78, !PT ;  /* 0x0000000d0b117212 */ /* 0x000fe400078e780e */
[----:B------:R-:W-:Y:S02]  /*0260*/  SHF.R.U32.HI R15, RZ, 0x3, R15 ;  /* 0x00000003ff0f7819 */ /* 0x000fe4000001160f */
[----:B------:R-:W-:Y:S02]  /*0270*/  SHF.R.U32.HI R20, RZ, 0x3, R20 ;  /* 0x00000003ff147819 */ /* 0x000fe40000011614 */
[----:B------:R-:W-:-:S02]  /*0280*/  LOP3.LUT R22, R22, 0x1, RZ, 0xc0, !PT ;  /* 0x0000000116167812 */ /* 0x000fc400078ec0ff */
[----:B------:R-:W-:Y:S02]  /*0290*/  LOP3.LUT R19, R21, R24, RZ, 0xc0, !PT ;  /* 0x0000001815137212 */ /* 0x000fe400078ec0ff */
[----:B------:R-:W-:Y:S02]  /*02a0*/  LOP3.LUT R17, R17, R23, R16, 0x78, !PT ;  /* 0x0000001711117212 */ /* 0x000fe400078e7810 */
[C---:B------:R-:W-:Y:S02]  /*02b0*/  LOP3.LUT R6, R21.reuse, 0x1, R0, 0x80, !PT ;  /* 0x0000000115067812 */ /* 0x040fe400078e8000 */
[----:B------:R-:W-:Y:S02]  /*02c0*/  LOP3.LUT R25, R21, R12, RZ, 0xc0, !PT ;  /* 0x0000000c15197212 */ /* 0x000fe400078ec0ff */
[----:B------:R-:W-:Y:S02]  /*02d0*/  LOP3.LUT R23, R23, R16, R15, 0x40, !PT ;  /* 0x0000001017177212 */ /* 0x000fe400078e400f */
[----:B------:R-:W-:-:S02]  /*02e0*/  LOP3.LUT R10, R3, R20, RZ, 0xc0, !PT ;  /* 0x00000014030a7212 */ /* 0x000fc400078ec0ff */
[----:B------:R-:W-:Y:S02]  /*02f0*/  LOP3.LUT R11, R16, R15, RZ, 0xc0, !PT ;  /* 0x0000000f100b7212 */ /* 0x000fe400078ec0ff */
[----:B------:R-:W-:Y:S02]  /*0300*/  LOP3.LUT R19, R19, 0x1, R16, 0xf8, !PT ;  /* 0x0000000113137812 */ /* 0x000fe400078ef810 */
[-C--:B------:R-:W-:Y:S02]  /*0310*/  LOP3.LUT R6, R6, R13.reuse, R22, 0xf8, !PT ;  /* 0x0000000d06067212 */ /* 0x080fe400078ef816 */
[----:B------:R-:W-:Y:S02]  /*0320*/  LOP3.LUT R25, R25, R13, R20, 0x78, !PT ;  /* 0x0000000d19197212 */ /* 0x000fe400078e7814 */
[----:B------:R-:W-:Y:S02]  /*0330*/  LOP3.LUT R16, R23, R15, R16, 0xf4, !PT ;  /* 0x0000000f17107212 */ /* 0x000fe400078ef410 */
[----:B------:R-:W-:-:S02]  /*0340*/  LOP3.LUT R13, R13, R24, RZ, 0xc0, !PT ;  /* 0x000000180d0d7212 */ /* 0x000fc400078ec0ff */
[--C-:B------:R-:W-:Y:S02]  /*0350*/  SHF.R.U32.HI R26, RZ, 0x2, R7.reuse ;  /* 0x00000002ff1a7819 */ /* 0x100fe40000011607 */
[----:B------:R-:W-:Y:S02]  /*0360*/  LOP3.LUT R23, R10, R21, R22, 0xf8, !PT ;  /* 0x000000150a177212 */ /* 0x000fe400078ef816 */
[----:B------:R-:W-:Y:S02]  /*0370*/  SHF.R.U32.HI R7, RZ, 0x3, R7 ;  /* 0x00000003ff077819 */ /* 0x000fe40000011607 */
[----:B------:R-:W-:Y:S02]  /*0380*/  LOP3.LUT R10, R13, R14, R9, 0xf8, !PT ;  /* 0x0000000e0d0a7212 */ /* 0x000fe400078ef809 */
[----:B------:R-:W-:Y:S02]  /*0390*/  LOP3.LUT R15, R21, 0x1, R2, 0x80, !PT ;  /* 0x00000001150f7812 */ /* 0x000fe400078e8002 */
[----:B------:R-:W-:-:S02]  /*03a0*/  LOP3.LUT R13, R25, R23, R26, 0x78, !PT ;  /* 0x00000017190d7212 */ /* 0x000fc400078e781a */
[----:B------:R-:W-:Y:S02]  /*03b0*/  LOP3.LUT R28, R19, R3, R14, 0xf8, !PT ;  /* 0x00000003131c7212 */ /* 0x000fe400078ef80e */
[----:B------:R-:W-:Y:S02]  /*03c0*/  LOP3.LUT R23, R23, R26, R7, 0x40, !PT ;  /* 0x0000001a17177212 */ /* 0x000fe400078e4007 */
[----:B------:R-:W-:Y:S01]  /*03d0*/  LOP3.LUT R19, R3, 0x1, R2, 0x80, !PT ;  /* 0x0000000103137812 */ /* 0x000fe200078e8002 */
[----:B------:R-:W-:Y:S01]  /*03e0*/  IMAD R28, R11, 0x8, R28 ;  /* 0x000000080b1c7824 */ /* 0x000fe200078e021c */
[----:B------:R-:W-:Y:S02]  /*03f0*/  LOP3.LUT R21, R21, R22, RZ, 0xc0, !PT ;  /* 0x0000001615157212 */ /* 0x000fe400078ec0ff */
[----:B------:R-:W-:Y:S01]  /*0400*/  LOP3.LUT R15, R10, R15, RZ, 0xfc, !PT ;  /* 0x0000000f0a0f7212 */ /* 0x000fe200078efcff */
[----:B------:R-:W-:Y:S01]  /*0410*/  IMAD R17, R17, 0x2, R28 ;  /* 0x0000000211117824 */ /* 0x000fe200078e021c */
[----:B------:R-:W-:-:S02]  /*0420*/  LOP3.LUT R10, R23, R7, R26, 0xf4, !PT ;  /* 0x00000007170a7212 */ /* 0x000fc400078ef41a */
[----:B------:R-:W-:Y:S01]  /*0430*/  LOP3.LUT R7, R26, R7, RZ, 0xc0, !PT ;  /* 0x000000071a077212 */ /* 0x000fe200078ec0ff */
[----:B------:R-:W-:Y:S01]  /*0440*/  IMAD R17, R16, 0x4, R17 ;  /* 0x0000000410117824 */ /* 0x000fe200078e0211 */
[----:B------:R-:W-:Y:S02]  /*0450*/  LOP3.LUT R11, R9, 0x1, R2, 0x80, !PT ;  /* 0x00000001090b7812 */ /* 0x000fe400078e8002 */
[----:B------:R-:W-:Y:S02]  /*0460*/  LOP3.LUT R19, R19, R24, R9, 0xf8, !PT ;  /* 0x0000001813137212 */ /* 0x000fe400078ef809 */
[----:B------:R-:W-:Y:S02]  /*0470*/  LOP3.LUT R26, R21, 0x1, R26, 0xf8, !PT ;  /* 0x00000001151a7812 */ /* 0x000fe400078ef81a */
[--C-:B------:R-:W-:Y:S01]  /*0480*/  LOP3.LUT R21, R3, 0x1, R0.reuse, 0x80, !PT ;  /* 0x0000000103157812 */ /* 0x100fe200078e8000 */
[----:B------:R-:W-:Y:S01]  /*0490*/  IMAD R19, R19, 0x2, R11 ;  /* 0x0000000213137824 */ /* 0x000fe200078e020b */
[----:B------:R-:W-:-:S02]  /*04a0*/  LOP3.LUT R11, R9, 0x1, R0, 0x80, !PT ;  /* 0x00000001090b7812 */ /* 0x000fc400078e8000 */
[----:B------:R-:W-:Y:S01]  /*04b0*/  LOP3.LUT R21, R21, R22, R9, 0xf8, !PT ;  /* 0x0000001615157212 */ /* 0x000fe200078ef809 */
[----:B------:R-:W-:Y:S01]  /*04c0*/  IMAD R19, R5, 0x4, R19 ;  /* 0x0000000405137824 */ /* 0x000fe200078e0213 */
[-C--:B------:R-:W-:Y:S02]  /*04d0*/  LOP3.LUT R23, R6, R3.reuse, R12, 0xf8, !PT ;  /* 0x0000000306177212 */ /* 0x080fe400078ef80c */
[-C--:B------:R-:W-:Y:S01]  /*04e0*/  LOP3.LUT R6, R15, R3.reuse, R4, 0xf8, !PT ;  /* 0x000000030f067212 */ /* 0x080fe200078ef804 */
[----:B------:R-:W-:Y:S01]  /*04f0*/  IMAD R21, R21, 0x2, R11 ;  /* 0x0000000215157824 */ /* 0x000fe200078e020b */
[----:B------:R-:W-:Y:S02]  /*0500*/  SHF.R.U32.HI R11, RZ, 0x18, R2 ;  /* 0x00000018ff0b7819 */ /* 0x000fe40000011602 */
[----:B------:R-:W-:Y:S01]  /*0510*/  LOP3.LUT R26, R26, R3, R20, 0xf8, !PT ;  /* 0x000000031a1a7212 */ /* 0x000fe200078ef814 */
[----:B------:R-:W-:Y:S01]  /*0520*/  IMAD R18, R18, 0x4, R21 ;  /* 0x0000000412127824 */ /* 0x000fe200078e0215 */
[C---:B------:R-:W-:Y:S01]  /*0530*/  LOP3.LUT R5, R11.reuse, 0xf, RZ, 0xc0, !PT ;  /* 0x0000000f0b057812 */ /* 0x040fe200078ec0ff */
[----:B------:R-:W-:Y:S01]  /*0540*/  IMAD R6, R6, 0x8, R19 ;  /* 0x0000000806067824 */ /* 0x000fe200078e0213 */
[----:B------:R-:W-:Y:S01]  /*0550*/  LOP3.LUT R15, R11, 0xf, R2, 0x80, !PT ;  /* 0x0000000f0b0f7812 */ /* 0x000fe200078e8002 */
[----:B------:R-:W-:Y:S01]  /*0560*/  IMAD R26, R7, 0x8, R26 ;  /* 0x00000008071a7824 */ /* 0x000fe200078e021a */
[----:B------:R-:W-:Y:S01]  /*0570*/  SHF.R.U32.HI R21, RZ, 0x1, R5 ;  /* 0x00000001ff157819 */ /* 0x000fe20000011605 */
[----:B------:R-:W-:Y:S01]  /*0580*/  IMAD.U32 R6, R17, 0x10, R6 ;  /* 0x0000001011067824 */ /* 0x000fe200078e0006 */
[----:B------:R-:W-:Y:S01]  /*0590*/  LOP3.LUT R19, R11, 0x1, R2, 0x80, !PT ;  /* 0x000000010b137812 */ /* 0x000fe200078e8002 */
[----:B------:R-:W-:Y:S01]  /*05a0*/  IMAD R13, R13, 0x2, R26 ;  /* 0x000000020d0d7824 */ /* 0x000fe200078e021a */
[----:B------:R-:W-:-:S02]  /*05b0*/  LOP3.LUT R3, R21, 0x1, R2, 0x80, !PT ;  /* 0x0000000115037812 */ /* 0x000fc400078e8002 */
[----:B------:R-:W-:Y:S01]  /*05c0*/  LOP3.LUT R27, R21, R14, RZ, 0xc0, !PT ;  /* 0x0000000e151b7212 */ /* 0x000fe200078ec0ff */
[----:B------:R-:W-:Y:S01]  /*05d0*/  IMAD R10, R10, 0x4, R13 ;  /* 0x000000040a0a7824 */ /* 0x000fe200078e020d */
[----:B------:R-:W-:Y:S02]  /*05e0*/  LOP3.LUT R28, R3, R24, R11, 0xf8, !PT ;  /* 0x00000018031c7212 */ /* 0x000fe400078ef80b */
[----:B------:R-:W-:Y:S02]  /*05f0*/  LOP3.LUT R3, R23, R20, R9, 0xf8, !PT ;  /* 0x0000001417037212 */ /* 0x000fe400078ef809 */
[----:B------:R-:W-:Y:S01]  /*0600*/  SHF.R.U32.HI R23, RZ, 0x2, R5 ;  /* 0x00000002ff177819 */ /* 0x000fe20000011605 */
[----:B------:R-:W-:Y:S01]  /*0610*/  IMAD R19, R28, 0x2, R19 ;  /* 0x000000021c137824 */ /* 0x000fe200078e0213 */
[----:B------:R-:W-:Y:S01]  /*0620*/  SHF.R.U32.HI R16, RZ, 0x1c, R2 ;  /* 0x0000001cff107819 */ /* 0x000fe20000011602 */
[----:B------:R-:W-:Y:S01]  /*0630*/  IMAD R3, R3, 0x8, R18 ;  /* 0x0000000803037824 */ /* 0x000fe200078e0212 */
[----:B------:R-:W-:-:S02]  /*0640*/  LOP3.LUT R18, R23, 0x1, R2, 0x80, !PT ;  /* 0x0000000117127812 */ /* 0x000fc400078e8002 */
[----:B------:R-:W-:Y:S01]  /*0650*/  LOP3.LUT R7, R23, R24, RZ, 0xc0, !PT ;  /* 0x0000001817077212 */ /* 0x000fe200078ec0ff */
[----:B------:R-:W-:Y:S01]  /*0660*/  IMAD.U32 R3, R10, 0x10, R3 ;  /* 0x000000100a037824 */ /* 0x000fe200078e0003 */
[----:B------:R-:W-:Y:S02]  /*0670*/  LOP3.LUT R25, R18, R4, R11, 0xf8, !PT ;  /* 0x0000000412197212 */ /* 0x000fe400078ef80b */
[----:B------:R-:W-:Y:S02]  /*0680*/  SHF.R.U32.HI R18, RZ, 0x1, R15 ;  /* 0x00000001ff127819 */ /* 0x000fe4000001160f */
[----:B------:R-:W-:Y:S02]  /*0690*/  LOP3.LUT R26, R7, R14, R11, 0xf8, !PT ;  /* 0x0000000e071a7212 */ /* 0x000fe400078ef80b */
[----:B------:R-:W-:Y:S02]  /*06a0*/  LOP3.LUT R18, R25, 0x1, R18, 0xf8, !PT ;  /* 0x0000000119127812 */ /* 0x000fe400078ef812 */
[----:B------:R-:W-:-:S02]  /*06b0*/  SHF.R.U32.HI R25, RZ, 0x3, R5 ;  /* 0x00000003ff197819 */ /* 0x000fc40000011605 */
[----:B------:R-:W-:Y:S01]  /*06c0*/  LOP3.LUT R9, R9, 0xf0, RZ, 0xc0, !PT ;  /* 0x000000f009097812 */ /* 0x000fe200078ec0ff */
[----:B------:R-:W-:Y:S01]  /*06d0*/  IMAD R18, R18, 0x4, R19 ;  /* 0x0000000412127824 */ /* 0x000fe200078e0213 */
[----:B------:R-:W-:Y:S02]  /*06e0*/  LOP3.LUT R7, R25, 0x1, R2, 0x80, !PT ;  /* 0x0000000119077812 */ /* 0x000fe400078e8002 */
[----:B------:R-:W-:Y:S02]  /*06f0*/  LOP3.LUT R13, R2, 0xf, RZ, 0xc0, !PT ;  /* 0x0000000f020d7812 */ /* 0x000fe400078ec0ff */
[----:B------:R-:W-:Y:S02]  /*0700*/  LOP3.LUT R19, R26, R7, RZ, 0xfc, !PT ;  /* 0x000000071a137212 */ /* 0x000fe400078efcff */
[----:B------:R-:W-:Y:S02]  /*0710*/  LOP3.LUT R7, R27, R25, R24, 0xf8, !PT ;  /* 0x000000191b077212 */ /* 0x000fe400078ef818 */
[----:B------:R-:W-:-:S02]  /*0720*/  LOP3.LUT R27, R25, R24, RZ, 0xc0, !PT ;  /* 0x00000018191b7212 */ /* 0x000fc400078ec0ff */
[----:B------:R-:W-:Y:S02]  /*0730*/  SHF.R.U32.HI R24, RZ, 0x2, R15 ;  /* 0x00000002ff187819 */ /* 0x000fe4000001160f */
[----:B------:R-:W-:Y:S02]  /*0740*/  LOP3.LUT R19, R19, R21, R4, 0xf8, !PT ;  /* 0x0000001513137212 */ /* 0x000fe400078ef804 */
[----:B------:R-:W-:Y:S02]  /*0750*/  LOP3.LUT R4, R25, R4, RZ, 0xc0, !PT ;  /* 0x0000000419047212 */ /* 0x000fe400078ec0ff */
[----:B------:R-:W-:Y:S01]  /*0760*/  LOP3.LUT R27, R27, 0x1, R24, 0xf8, !PT ;  /* 0x000000011b1b7812 */ /* 0x000fe200078ef818 */
[----:B------:R-:W-:Y:S01]  /*0770*/  IMAD R18, R19, 0x8, R18 ;  /* 0x0000000813127824 */ /* 0x000fe200078e0212 */
[--C-:B------:R-:W-:Y:S02]  /*0780*/  LOP3.LUT R26, R4, R23, R14.reuse, 0x78, !PT ;  /* 0x00000017041a7212 */ /* 0x100fe400078e780e */
[----:B------:R-:W-:-:S02]  /*0790*/  LOP3.LUT R4, R27, R21, R14, 0xf8, !PT ;  /* 0x000000151b047212 */ /* 0x000fc400078ef80e */
[----:B------:R-:W-:Y:S02]  /*07a0*/  SHF.R.U32.HI R27, RZ, 0x3, R15 ;  /* 0x00000003ff1b7819 */ /* 0x000fe4000001160f */
[--C-:B------:R-:W-:Y:S02]  /*07b0*/  LOP3.LUT R15, R26, R7, R24.reuse, 0x78, !PT ;  /* 0x000000071a0f7212 */ /* 0x100fe400078e7818 */
[----:B------:R-:W-:Y:S02]  /*07c0*/  LOP3.LUT R14, R7, R24, R27, 0x40, !PT ;  /* 0x00000018070e7212 */ /* 0x000fe400078e401b */
[-C--:B------:R-:W-:Y:S02]  /*07d0*/  LOP3.LUT R7, R24, R27.reuse, RZ, 0xc0, !PT ;  /* 0x0000001b18077212 */ /* 0x080fe400078ec0ff */
[----:B------:R-:W-:Y:S02]  /*07e0*/  LOP3.LUT R14, R14, R27, R24, 0xf4, !PT ;  /* 0x0000001b0e0e7212 */ /* 0x000fe400078ef418 */
[----:B------:R-:W-:Y:S01]  /*07f0*/  SHF.R.U32.HI R19, RZ, 0x4, R9 ;  /* 0x00000004ff137819 */ /* 0x000fe20000011609 */
[----:B------:R-:W-:Y:S01]  /*0800*/  IMAD R24, R7, 0x8, R4 ;  /* 0x0000000807187824 */ /* 0x000fe200078e0204 */
[----:B------:R-:W-:-:S02]  /*0810*/  LOP3.LUT R4, R21, 0x1, R0, 0x80, !PT ;  /* 0x0000000115047812 */ /* 0x000fc400078e8000 */
[----:B------:R-:W-:Y:S01]  /*0820*/  LOP3.LUT R6, R6, 0xff, RZ, 0xc0, !PT ;  /* 0x000000ff06067812 */ /* 0x000fe200078ec0ff */
[----:B------:R-:W-:Y:S01]  /*0830*/  IMAD R15, R15, 0x2, R24 ;  /* 0x000000020f0f7824 */ /* 0x000fe200078e0218 */
[----:B------:R-:W-:Y:S02]  /*0840*/  LOP3.LUT R7, R4, R22, R11, 0xf8, !PT ;  /* 0x0000001604077212 */ /* 0x000fe400078ef80b */
[--C-:B------:R-:W-:Y:S01]  /*0850*/  LOP3.LUT R24, R25, 0x1, R0.reuse, 0x80, !PT ;  /* 0x0000000119187812 */ /* 0x100fe200078e8000 */
[----:B------:R-:W-:Y:S01]  /*0860*/  IMAD R15, R14, 0x4, R15 ;  /* 0x000000040e0f7824 */ /* 0x000fe200078e020f */
[----:B------:R-:W-:Y:S02]  /*0870*/  LOP3.LUT R4, R11, 0x1, R0, 0x80, !PT ;  /* 0x000000010b047812 */ /* 0x000fe400078e8000 */
[----:B------:R-:W-:Y:S01]  /*0880*/  LOP3.LUT R26, R24, R23, R22, 0xf8, !PT ;  /* 0x00000017181a7212 */ /* 0x000fe200078ef816 */
[----:B------:R-:W-:Y:S01]  /*0890*/  IMAD.U32 R15, R15, 0x10, R18 ;  /* 0x000000100f0f7824 */ /* 0x000fe200078e0012 */
[----:B------:R-:W-:Y:S01]  /*08a0*/  LOP3.LUT R24, R23, 0x1, R0, 0x80, !PT ;  /* 0x0000000117187812 */ /* 0x000fe200078e8000 */
[----:B------:R-:W-:Y:S01]  /*08b0*/  IMAD R4, R7, 0x2, R4 ;  /* 0x0000000207047824 */ /* 0x000fe200078e0204 */
[----:B------:R-:W-:-:S02]  /*08c0*/  LOP3.LUT R7, R11, 0xf, R0, 0x80, !PT ;  /* 0x0000000f0b077812 */ /* 0x000fc400078e8000 */
[----:B------:R-:W-:Y:S02]  /*08d0*/  LOP3.LUT R27, R24, R12, R11, 0xf8, !PT ;  /* 0x0000000c181b7212 */ /* 0x000fe400078ef80b */
[----:B------:R-:W-:Y:S02]  /*08e0*/  SHF.R.U32.HI R24, RZ, 0x1, R7 ;  /* 0x00000001ff187819 */ /* 0x000fe40000011607 */
[----:B------:R-:W-:Y:S02]  /*08f0*/  LOP3.LUT R26, R26, R21, R12, 0xf8, !PT ;  /* 0x000000151a1a7212 */ /* 0x000fe400078ef80c */
[----:B------:R-:W-:Y:S02]  /*0900*/  LOP3.LUT R27, R27, 0x1, R24, 0xf8, !PT ;  /* 0x000000011b1b7812 */ /* 0x000fe400078ef818 */
[-C--:B------:R-:W-:Y:S02]  /*0910*/  LOP3.LUT R24, R21, R20.reuse, RZ, 0xc0, !PT ;  /* 0x0000001415187212 */ /* 0x080fe400078ec0ff */
[----:B------:R-:W-:Y:S01]  /*0920*/  LOP3.LUT R11, R26, R20, R11, 0xf8, !PT ;  /* 0x000000141a0b7212 */ /* 0x000fe200078ef80b */
[----:B------:R-:W-:Y:S01]  /*0930*/  IMAD R4, R27, 0x4, R4 ;  /* 0x000000041b047824 */ /* 0x000fe200078e0204 */
[----:B------:R-:W-:-:S02]  /*0940*/  LOP3.LUT R26, R25, R12, RZ, 0xc0, !PT ;  /* 0x0000000c191a7212 */ /* 0x000fc400078ec0ff */
[----:B------:R-:W-:Y:S01]  /*0950*/  LOP3.LUT R12, R24, R25, R22, 0xf8, !PT ;  /* 0x00000019180c7212 */ /* 0x000fe200078ef816 */
[----:B------:R-:W-:Y:S01]  /*0960*/  IMAD R4, R11, 0x8, R4 ;  /* 0x000000080b047824 */ /* 0x000fe200078e0204 */
[----:B------:R-:W-:Y:S02]  /*0970*/  LOP3.LUT R22, R25, R22, RZ, 0xc0, !PT ;  /* 0x0000001619167212 */ /* 0x000fe400078ec0ff */
[----:B------:R-:W-:Y:S02]  /*0980*/  SHF.R.U32.HI R25, RZ, 0x2, R7 ;  /* 0x00000002ff197819 */ /* 0x000fe40000011607 */
[----:B------:R-:W-:Y:S02]  /*0990*/  LOP3.LUT R23, R26, R23, R20, 0x78, !PT ;  /* 0x000000171a177212 */ /* 0x000fe400078e7814 */
[----:B------:R-:W-:Y:S02]  /*09a0*/  LOP3.LUT R22, R22, 0x1, R25, 0xf8, !PT ;  /* 0x0000000116167812 */ /* 0x000fe400078ef819 */
[----:B------:R-:W-:-:S02]  /*09b0*/  LOP3.LUT R14, R2, 0xf0, RZ, 0xc0, !PT ;  /* 0x000000f0020e7812 */ /* 0x000fc400078ec0ff */
[----:B------:R-:W-:Y:S02]  /*09c0*/  LOP3.LUT R20, R22, R21, R20, 0xf8, !PT ;  /* 0x0000001516147212 */ /* 0x000fe400078ef814 */
[----:B------:R-:W-:Y:S02]  /*09d0*/  SHF.R.U32.HI R22, RZ, 0x3, R7 ;  /* 0x00000003ff167819 */ /* 0x000fe40000011607 */
[----:B------:R-:W-:Y:S02]  /*09e0*/  PRMT R24, R16, 0x9910, RZ ;  /* 0x0000991010187816 */ /* 0x000fe400000000ff */
[----:B------:R-:W-:Y:S02]  /*09f0*/  LOP3.LUT R21, R12, R25, R22, 0x40, !PT ;  /* 0x000000190c157212 */ /* 0x000fe400078e4016 */
[----:B------:R-:W-:Y:S02]  /*0a00*/  SHF.R.U32.HI R14, RZ, 0x4, R14 ;  /* 0x00000004ff0e7819 */ /* 0x000fe4000001160e */
[----:B------:R-:W-:-:S02]  /*0a10*/  LOP3.LUT R16, R0, 0xf0, RZ, 0xc0, !PT ;  /* 0x000000f000107812 */ /* 0x000fc400078ec0ff */
[--C-:B------:R-:W-:Y:S01]  /*0a20*/  LOP3.LUT R7, R23, R12, R25.reuse, 0x78, !PT ;  /* 0x0000000c17077212 */ /* 0x100fe200078e7819 */
[----:B------:R-:W-:Y:S01]  /*0a30*/  IMAD.MOV.U32 R12, RZ, RZ, R24 ;  /* 0x000000ffff0c7224 */ /* 0x000fe200078e0018 */
[-C--:B------:R-:W-:Y:S02]  /*0a40*/  LOP3.LUT R9, R25, R22.reuse, RZ, 0xc0, !PT ;  /* 0x0000001619097212 */ /* 0x080fe400078ec0ff */
[----:B------:R-:W-:Y:S02]  /*0a50*/  LOP3.LUT R25, R21, R22, R25, 0xf4, !PT ;  /* 0x0000001615197212 */ /* 0x000fe400078ef419 */
[----:B------:R-:W-:Y:S01]  /*0a60*/  SHF.R.U32.HI R16, RZ, 0x4, R16 ;  /* 0x00000004ff107819 */ /* 0x000fe20000011610 */
[----:B------:R-:W-:Y:S01]  /*0a70*/  IMAD R20, R9, 0x8, R20 ;  /* 0x0000000809147824 */ /* 0x000fe200078e0214 */
[----:B------:R-:W-:Y:S02]  /*0a80*/  PRMT R23, R14, 0x9910, RZ ;  /* 0x000099100e177816 */ /* 0x000fe400000000ff */
[----:B------:R-:W-:Y:S01]  /*0a90*/  PRMT R22, R19, 0x9910, RZ ;  /* 0x0000991013167816 */ /* 0x000fe200000000ff */
[C---:B------:R-:W-:Y:S01]  /*0aa0*/  IMAD R19, R13.reuse, R12, RZ ;  /* 0x0000000c0d137224 */ /* 0x040fe200078e02ff */
[----:B------:R-:W-:Y:S01]  /*0ab0*/  PRMT R21, R16, 0x9910, RZ ;  /* 0x0000991010157816 */ /* 0x000fe200000000ff */
[-C--:B------:R-:W-:Y:S01]  /*0ac0*/  IMAD R16, R8, R23.reuse, RZ ;  /* 0x0000001708107224 */ /* 0x080fe200078e02ff */
[----:B------:R-:W-:Y:S01]  /*0ad0*/  LOP3.LUT R27, R0, 0xf, RZ, 0xc0, !PT ;  /* 0x0000000f001b7812 */ /* 0x000fe200078ec0ff */
[----:B------:R-:W-:Y:S01]  /*0ae0*/  IMAD R13, R13, R22, RZ ;  /* 0x000000160d0d7224 */ /* 0x000fe200078e02ff */
[----:B------:R-:W-:Y:S01]  /*0af0*/  LOP3.LUT R19, R19, 0xffff, RZ, 0xc0, !PT ;  /* 0x0000ffff13137812 */ /* 0x000fe200078ec0ff */
[-C--:B------:R-:W-:Y:S01]  /*0b00*/  IMAD R24, R5, R23.reuse, RZ ;  /* 0x0000001705187224 */ /* 0x080fe200078e02ff */
[----:B------:R-:W-:Y:S01]  /*0b10*/  LOP3.LUT R16, R16, 0xffff, RZ, 0xc0, !PT ;  /* 0x0000ffff10107812 */ /* 0x000fe200078ec0ff */
[-C--:B------:R-:W-:Y:S01]  /*0b20*/  IMAD R0, R23, R12.reuse, RZ ;  /* 0x0000000c17007224 */ /* 0x080fe200078e02ff */
[----:B------:R-:W-:Y:S01]  /*0b30*/  LOP3.LUT R13, R13, 0xffff, RZ, 0xc0, !PT ;  /* 0x0000ffff0d0d7812 */ /* 0x000fe200078ec0ff */
[----:B------:R-:W-:Y:S01]  /*0b40*/  IMAD R14, R22, R23, RZ ;  /* 0x00000017160e7224 */ /* 0x000fe200078e02ff */
[----:B------:R-:W-:Y:S01]  /*0b50*/  LOP3.LUT R24, R24, 0xffff, RZ, 0xc0, !PT ;  /* 0x0000ffff18187812 */ /* 0x000fe200078ec0ff */
[----:B------:R-:W-:Y:S01]  /*0b60*/  IMAD R23, R27, R12, RZ ;  /* 0x0000000c1b177224 */ /* 0x000fe200078e02ff */
[----:B------:R-:W-:Y:S01]  /*0b70*/  LOP3.LUT R3, R3, 0xff, RZ, 0xc0, !PT ;  /* 0x000000ff03037812 */ /* 0x000fe200078ec0ff */
[-C--:B------:R-:W-:Y:S01]  /*0b80*/  IMAD R5, R5, R21.reuse, RZ ;  /* 0x0000001505057224 */ /* 0x080fe200078e02ff */
[----:B------:R-:W-:Y:S01]  /*0b90*/  LOP3.LUT R14, R14, 0xffff, RZ, 0xc0, !PT ;  /* 0x0000ffff0e0e7812 */ /* 0x000fe200078ec0ff */
[-C--:B------:R-:W-:Y:S01]  /*0ba0*/  IMAD R12, R12, R21.reuse, RZ ;  /* 0x000000150c0c7224 */ /* 0x080fe200078e02ff */
[----:B------:R-:W-:Y:S01]  /*0bb0*/  LOP3.LUT R23, R23, 0xffff, RZ, 0xc0, !PT ;  /* 0x0000ffff17177812 */ /* 0x000fe200078ec0ff */
[----:B------:R-:W-:-:S02]  /*0bc0*/  IMAD R8, R8, R21, RZ ;  /* 0x0000001508087224 */ /* 0x000fc400078e02ff */
[----:B------:R-:W-:Y:S02]  /*0bd0*/  IMAD R26, R27, R22, RZ ;  /* 0x000000161b1a7224 */ /* 0x000fe400078e02ff */
[----:B------:R-:W-:Y:S01]  /*0be0*/  IMAD R20, R7, 0x2, R20 ;  /* 0x0000000207147824 */ /* 0x000fe200078e0214 */
[----:B------:R-:W-:Y:S01]  /*0bf0*/  LOP3.LUT R11, R8, 0xffff, RZ, 0xc0, !PT ;  /* 0x0000ffff080b7812 */ /* 0x000fe200078ec0ff */
[----:B------:R-:W-:Y:S01]  /*0c00*/  IMAD.IADD R9, R13, 0x1, R16 ;  /* 0x000000010d097824 */ /* 0x000fe200078e0210 */
[----:B------:R-:W-:Y:S01]  /*0c10*/  LOP3.LUT R16, R0, 0xffff, RZ, 0xc0, !PT ;  /* 0x0000ffff00107812 */ /* 0x000fe200078ec0ff */
[----:B------:R-:W-:Y:S01]  /*0c20*/  IMAD.SHL.U32 R12, R12, 0x100, RZ ;  /* 0x000001000c0c7824 */ /* 0x000fe200078e00ff */
[----:B------:R-:W-:Y:S01]  /*0c30*/  LOP3.LUT R0, R5, 0xffff, RZ, 0xc0, !PT ;  /* 0x0000ffff05007812 */ /* 0x000fe200078ec0ff */
[----:B------:R-:W-:Y:S01]  /*0c40*/  IMAD R22, R22, R21, RZ ;  /* 0x0000001516167224 */ /* 0x000fe200078e02ff */
[----:B------:R-:W-:Y:S01]  /*0c50*/  LOP3.LUT R26, R26, 0xffff, RZ, 0xc0, !PT ;  /* 0x0000ffff1a1a7812 */ /* 0x000fe200078ec0ff */
[----:B------:R-:W-:Y:S01]  /*0c60*/  IMAD R25, R25, 0x4, R20 ;  /* 0x0000000419197824 */ /* 0x000fe200078e0214 */
[----:B------:R-:W-:Y:S01]  /*0c70*/  LOP3.LUT R5, R12, 0xffff, RZ, 0xc0, !PT ;  /* 0x0000ffff0c057812 */ /* 0x000fe200078ec0ff */
[----:B------:R-:W-:Y:S01]  /*0c80*/  IMAD.IADD R0, R23, 0x1, R0 ;  /* 0x0000000117007824 */ /* 0x000fe200078e0200 */
[----:B------:R-:W-:Y:S01]  /*0c90*/  LOP3.LUT R22, R22, 0xffff, RZ, 0xc0, !PT ;  /* 0x0000ffff16167812 */ /* 0x000fe200078ec0ff */
[----:B------:R-:W-:-:S02]  /*0ca0*/  IMAD.U32 R4, R25, 0x10, R4 ;  /* 0x0000001019047824 */ /* 0x000fc400078e0004 */
[----:B------:R-:W-:Y:S02]  /*0cb0*/  IMAD.IADD R19, R19, 0x1, R24 ;  /* 0x0000000113137824 */ /* 0x000fe400078e0218 */
[----:B------:R-:W-:Y:S02]  /*0cc0*/  IMAD.IADD R11, R26, 0x1, R11 ;  /* 0x000000011a0b7824 */ /* 0x000fe400078e020b */
[----:B------:R-:W-:Y:S01]  /*0cd0*/  IMAD R8, R0, 0x10, R5 ;  /* 0x0000001000087824 */ /* 0x000fe200078e0205 */
[----:B------:R-:W-:Y:S01]  /*0ce0*/  LOP3.LUT R0, R15, 0xff, RZ, 0xc0, !PT ;  /* 0x000000ff0f007812 */ /* 0x000fe200078ec0ff */
[----:B------:R-:W-:Y:S01]  /*0cf0*/  IMAD R19, R16, 0x10, R19 ;  /* 0x0000001010137824 */ /* 0x000fe200078e0213 */
[----:B------:R-:W-:Y:S01]  /*0d00*/  LOP3.LUT R5, R4, 0xff, RZ, 0xc0, !PT ;  /* 0x000000ff04057812 */ /* 0x000fe200078ec0ff */
[----:B------:R-:W-:Y:S02]  /*0d10*/  IMAD R9, R14, 0x10, R9 ;  /* 0x000000100e097824 */ /* 0x000fe400078e0209 */
[----:B------:R-:W-:-:S02]  /*0d20*/  IMAD R22, R22, 0x10, R11 ;  /* 0x0000001016167824 */ /* 0x000fc400078e020b */
[----:B------:R-:W-:Y:S02]  /*0d30*/  IMAD.U32 R6, R9, 0x10, R6 ;  /* 0x0000001009067824 */ /* 0x000fe400078e0006 */
[----:B------:R-:W-:Y:S01]  /*0d40*/  IMAD.U32 R19, R19, 0x10, R0 ;  /* 0x0000001013137824 */ /* 0x000fe200078e0000 */
[----:B------:R-:W-:Y:S01]  /*0d50*/  SHF.R.U32.HI R0, RZ, 0x10, R2 ;  /* 0x00000010ff007819 */ /* 0x000fe20000011602 */
[----:B------:R-:W-:Y:S01]  /*0d60*/  IMAD.U32 R4, R22, 0x10, R3 ;  /* 0x0000001016047824 */ /* 0x000fe200078e0003 */
[----:B------:R-:W-:Y:S01]  /*0d70*/  LOP3.LUT R3, R2, 0xffff, RZ, 0xc0, !PT ;  /* 0x0000ffff02037812 */ /* 0x000fe200078ec0ff */
[----:B------:R-:W-:Y:S02]  /*0d80*/  IMAD.IADD R5, R5, 0x1, R8 ;  /* 0x0000000105057824 */ /* 0x000fe400078e0208 */
[----:B------:R-:W-:Y:S02]  /*0d90*/  IMAD.IADD R4, R19, 0x1, R4 ;  /* 0x0000000113047824 */ /* 0x000fe400078e0204 */
[----:B------:R-:W-:-:S02]  /*0da0*/  IMAD R5, R5, 0x10000, R6 ;  /* 0x0001000005057824 */ /* 0x000fc400078e0206 */
[----:B------:R-:W-:Y:S02]  /*0db0*/  IMAD R0, R0, R3, RZ ;  /* 0x0000000300007224 */ /* 0x000fe400078e02ff */
[----:B------:R-:W-:-:S05]  /*0dc0*/  IMAD R5, R4, 0x100, R5 ;  /* 0x0000010004057824 */ /* 0x000fca00078e0205 */
[----:B------:R-:W-:-:S13]  /*0dd0*/  ISETP.NE.AND P0, PT, R5, R0, PT ;  /* 0x000000000500720c */ /* 0x000fda0003f05270 */
[----:B------:R-:W-:Y:S05]  /*0de0*/  @P0 EXIT ;  /* 0x000000000000094d */ /* 0x000fea0003800000 */
[----:B------:R-:W0:Y:S01]  /*0df0*/  S2R R0, SR_LANEID ;  /* 0x0000000000007919 */ /* 0x000e220000000000 */
[----:B------:R-:W1:Y:S01]  /*0e00*/  LDC.64 R2, c[0x0][0x380] ;  /* 0x0000e000ff027b82 */ /* 0x000e620000000a00 */
[----:B------:R-:W-:Y:S01]  /*0e10*/  VOTEU.ANY UR4, UPT, PT ;  /* 0x0000000000047886 */ /* 0x000fe200038e0100 */
[----:B------:R-:W1:Y:S01]  /*0e20*/  LDCU.64 UR8, c[0x0][0x358] ;  /* 0x00006b00ff0877ac */ /* 0x000e620008000a00 */
[----:B------:R-:W-:Y:S02]  /*0e30*/  UPOPC UR6, UR4 ;  /* 0x00000004000672bf */ /* 0x000fe40008000000 */
[----:B------:R-:W-:Y:S02]  /*0e40*/  UFLO.U32 UR5, UR4 ;  /* 0x00000004000572bd */ /* 0x000fe400080e0000 */
[----:B------:R-:W-:Y:S01]  /*0e50*/  UIMAD.WIDE.U32 UR6, UR6, 0x1, URZ ;  /* 0x00000001060678a5 */ /* 0x000fe2000f8e00ff */
[----:B------:R-:W-:-:S03]  /*0e60*/  UMOV UR4, URZ ;  /* 0x000000ff00047c82 */ /* 0x000fc60008000000 */
[----:B------:R-:W-:Y:S02]  /*0e70*/  UIADD3 UR4, UPT, UPT, UR7, UR4, URZ ;  /* 0x0000000407047290 */ /* 0x000fe4000fffe0ff */
[----:B------:R-:W-:Y:S02]  /*0e80*/  IMAD.U32 R5, RZ, RZ, UR7 ;  /* 0x00000007ff057e24 */ /* 0x000fe4000f8e00ff */
[----:B------:R-:W-:Y:S02]  /*0e90*/  IMAD.U32 R4, RZ, RZ, UR6 ;  /* 0x00000006ff047e24 */ /* 0x000fe4000f8e00ff */
[----:B------:R-:W-:Y:S01]  /*0ea0*/  IMAD.U32 R5, RZ, RZ, UR4 ;  /* 0x00000004ff057e24 */ /* 0x000fe2000f8e00ff */
[----:B0-----:R-:W-:-:S13]  /*0eb0*/  ISETP.EQ.U32.AND P0, PT, R0, UR5, PT ;  /* 0x0000000500007c0c */ /* 0x001fda000bf02070 */
[----:B-1----:R-:W-:Y:S01]  /*0ec0*/  @P0 REDG.E.ADD.64.STRONG.GPU desc[UR8][R2.64], R4 ;  /* 0x000000040200098e */ /* 0x002fe2000c12e508 */
[----:B------:R-:W-:Y:S05]  /*0ed0*/  EXIT ;  /* 0x000000000000794d */ /* 0x000fea0003800000 */
.L_x_0:
[----:B------:R-:W-:-:S00]  /*0ee0*/  BRA `(.L_x_0) ;  /* 0xfffffffc00fc7947 */ /* 0x000fc0000383ffff */
[----:B------:R-:W-:-:S00]  /*0ef0*/  NOP ;  /* 0x0000000000007918 */ /* 0x000fc00000000000 */
        /* <DEDUP_REMOVED lines=8> */
.L_x_1:


//--------------------- .nv.shared.reserved.0     --------------------------
	.section	.nv.shared.reserved.0,"aw",@nobits
	.weak		__nv_reservedSMEM_offset_0_alias
	.size		__nv_reservedSMEM_offset_0_alias, 0, 64
	.other		__nv_reservedSMEM_offset_0_alias,@"STO_CUDA_RESERVED_SHARED STV_DEFAULT"
__nv_reservedSMEM_offset_0_alias:
	.zero		0
	.zero		64


//--------------------- .nv.constant0._Z19validate_multiplierPy --------------------------
	.section	.nv.constant0._Z19validate_multiplierPy,"a",@progbits
	.sectionflags	@""
	.align	4
.nv.constant0._Z19validate_multiplierPy:
	.zero		904


//--------------------- SYMBOLS --------------------------

	.type		.nv.reservedSmem.offset0,@object
	.size		.nv.reservedSmem.offset0,0x4
